	.headerflags	@"EF_CUDA_TEXMODE_UNIFIED EF_CUDA_64BIT_ADDRESS EF_CUDA_ACCELERATORS EF_CUDA_SM90 EF_CUDA_VIRTUAL_SM(EF_CUDA_SM90)"
	.elftype	@"ET_EXEC"


//--------------------- .nv.info                  --------------------------
	.section	.nv.info,"",@"SHT_CUDA_INFO"
	.align	4


	//----- nvinfo : EIATTR_REGCOUNT
	.align		4
        /*0000*/ 	.byte	0x04, 0x2f
        /*0002*/ 	.short	(.L_1 - .L_0)
	.align		4
.L_0:
        /*0004*/ 	.word	index@(triton_red_fused_mean_26)
        /*0008*/ 	.word	0x0000001f


	//----- nvinfo : EIATTR_MIN_STACK_SIZE
	.align		4
.L_1:
        /*000c*/ 	.byte	0x04, 0x12
        /*000e*/ 	.short	(.L_3 - .L_2)
	.align		4
.L_2:
        /*0010*/ 	.word	index@(triton_red_fused_mean_26)
        /*0014*/ 	.word	0x00000000


	//----- nvinfo : EIATTR_FRAME_SIZE
	.align		4
.L_3:
        /*0018*/ 	.byte	0x04, 0x11
        /*001a*/ 	.short	(.L_5 - .L_4)
	.align		4
.L_4:
        /*001c*/ 	.word	index@(triton_red_fused_mean_26)
        /*0020*/ 	.word	0x00000000


	//----- nvinfo : EIATTR_MIN_STACK_SIZE
	.align		4
.L_5:
        /*0024*/ 	.byte	0x04, 0x12
        /*0026*/ 	.short	(.L_7 - .L_6)
	.align		4
.L_6:
        /*0028*/ 	.word	index@(triton_red_fused_mean_26)
        /*002c*/ 	.word	0x00000000
.L_7:


//--------------------- .nv.info.triton_red_fused_mean_26 --------------------------
	.section	.nv.info.triton_red_fused_mean_26,"",@"SHT_CUDA_INFO"
	.sectionflags	@""
	.align	4


	//----- nvinfo : EIATTR_CUDA_API_VERSION
	.align		4
        /*0000*/ 	.byte	0x04, 0x37
        /*0002*/ 	.short	(.L_9 - .L_8)
.L_8:
        /*0004*/ 	.word	0x0000007c


	//----- nvinfo : EIATTR_KPARAM_INFO
	.align		4
.L_9:
        /*0008*/ 	.byte	0x04, 0x17
        /*000a*/ 	.short	(.L_11 - .L_10)
.L_10:
        /*000c*/ 	.word	0x00000000
        /*0010*/ 	.short	0x0003
        /*0012*/ 	.short	0x0014
        /*0014*/ 	.byte	0x00, 0xf0, 0x11, 0x00


	//----- nvinfo : EIATTR_KPARAM_INFO
	.align		4
.L_11:
        /*0018*/ 	.byte	0x04, 0x17
        /*001a*/ 	.short	(.L_13 - .L_12)
.L_12:
        /*001c*/ 	.word	0x00000000
        /*0020*/ 	.short	0x0002
        /*0022*/ 	.short	0x0010
        /*0024*/ 	.byte	0x00, 0xf0, 0x11, 0x00


	//----- nvinfo : EIATTR_KPARAM_INFO
	.align		4
.L_13:
        /*0028*/ 	.byte	0x04, 0x17
        /*002a*/ 	.short	(.L_15 - .L_14)
.L_14:
        /*002c*/ 	.word	0x00000000
        /*0030*/ 	.short	0x0001
        /*0032*/ 	.short	0x0008
        /*0034*/ 	.byte	0x00, 0xf4, 0x21, 0x00


	//----- nvinfo : EIATTR_KPARAM_INFO
	.align		4
.L_15:
        /*0038*/ 	.byte	0x04, 0x17
        /*003a*/ 	.short	(.L_17 - .L_16)
.L_16:
        /*003c*/ 	.word	0x00000000
        /*0040*/ 	.short	0x0000
        /*0042*/ 	.short	0x0000
        /*0044*/ 	.byte	0x00, 0xf4, 0x21, 0x00


	//----- nvinfo : EIATTR_SPARSE_MMA_MASK
	.align		4
.L_17:
        /*0048*/ 	.byte	0x03, 0x50
        /*004a*/ 	.short	0x0000


	//----- nvinfo : EIATTR_MAXREG_COUNT
	.align		4
        /*004c*/ 	.byte	0x03, 0x1b
        /*004e*/ 	.short	0x00ff


	//----- nvinfo : EIATTR_COOP_GROUP_MASK_REGIDS
	.align		4
        /*0050*/ 	.byte	0x04, 0x29
        /*0052*/ 	.short	(.L_19 - .L_18)


	//   ....[0]....
.L_18:
        /*0054*/ 	.word	0xffffffff


	//   ....[1]....
        /*0058*/ 	.word	0xffffffff


	//   ....[2]....
        /*005c*/ 	.word	0xffffffff


	//   ....[3]....
        /*0060*/ 	.word	0xffffffff


	//   ....[4]....
        /*0064*/ 	.word	0xffffffff


	//   ....[5]....
        /*0068*/ 	.word	0xffffffff


	//   ....[6]....
        /*006c*/ 	.word	0xffffffff


	//   ....[7]....
        /*0070*/ 	.word	0xffffffff


	//----- nvinfo : EIATTR_COOP_GROUP_INSTR_OFFSETS
	.align		4
.L_19:
        /*0074*/ 	.byte	0x04, 0x28
        /*0076*/ 	.short	(.L_21 - .L_20)


	//   ....[0]....
.L_20:
        /*0078*/ 	.word	0x00000870


	//   ....[1]....
        /*007c*/ 	.word	0x000008b0


	//   ....[2]....
        /*0080*/ 	.word	0x000008e0


	//   ....[3]....
        /*0084*/ 	.word	0x00000900


	//   ....[4]....
        /*0088*/ 	.word	0x00000a00


	//   ....[5]....
        /*008c*/ 	.word	0x00000a10


	//   ....[6]....
        /*0090*/ 	.word	0x00000a40


	//   ....[7]....
        /*0094*/ 	.word	0x00000a60


	//----- nvinfo : EIATTR_EXIT_INSTR_OFFSETS
	.align		4
.L_21:
        /*0098*/ 	.byte	0x04, 0x1c
        /*009a*/ 	.short	(.L_23 - .L_22)


	//   ....[0]....
.L_22:
        /*009c*/ 	.word	0x00000b80


	//   ....[1]....
        /*00a0*/ 	.word	0x00000bd0


	//----- nvinfo : EIATTR_REQNTID
	.align		4
.L_23:
        /*00a4*/ 	.byte	0x04, 0x10
        /*00a6*/ 	.short	(.L_25 - .L_24)
.L_24:
        /*00a8*/ 	.word	0x00000080
        /*00ac*/ 	.word	0x00000001
        /*00b0*/ 	.word	0x00000001


	//----- nvinfo : EIATTR_CRS_STACK_SIZE
	.align		4
.L_25:
        /*00b4*/ 	.byte	0x04, 0x1e
        /*00b6*/ 	.short	(.L_27 - .L_26)
.L_26:
        /*00b8*/ 	.word	0x00000000


	//----- nvinfo : EIATTR_CBANK_PARAM_SIZE
	.align		4
.L_27:
        /*00bc*/ 	.byte	0x03, 0x19
        /*00be*/ 	.short	0x0018


	//----- nvinfo : EIATTR_PARAM_CBANK
	.align		4
        /*00c0*/ 	.byte	0x04, 0x0a
        /*00c2*/ 	.short	(.L_29 - .L_28)
	.align		4
.L_28:
        /*00c4*/ 	.word	index@(.nv.constant0.triton_red_fused_mean_26)
        /*00c8*/ 	.short	0x0210
        /*00ca*/ 	.short	0x0018


	//----- nvinfo : EIATTR_SW_WAR
	.align		4
.L_29:
        /*00cc*/ 	.byte	0x04, 0x36
        /*00ce*/ 	.short	(.L_31 - .L_30)
.L_30:
        /*00d0*/ 	.word	0x00000008
.L_31:


//--------------------- .nv.callgraph             --------------------------
	.section	.nv.callgraph,"",@"SHT_CUDA_CALLGRAPH"
	.align	4
	.sectionentsize	8
	.align		4
        /*0000*/ 	.word	0x00000000
	.align		4
        /*0004*/ 	.word	0xffffffff
	.align		4
        /*0008*/ 	.word	0x00000000
	.align		4
        /*000c*/ 	.word	0xfffffffe
	.align		4
        /*0010*/ 	.word	0x00000000
	.align		4
        /*0014*/ 	.word	0xfffffffd
	.align		4
        /*0018*/ 	.word	0x00000000
	.align		4
        /*001c*/ 	.word	0xfffffffc


//--------------------- .text.triton_red_fused_mean_26 --------------------------
	.section	.text.triton_red_fused_mean_26,"ax",@progbits
	.sectionflags	@"SHF_BARRIERS=1"
	.align	128
        .global         triton_red_fused_mean_26
        .type           triton_red_fused_mean_26,@function
        .size           triton_red_fused_mean_26,(.L_x_4 - triton_red_fused_mean_26)
        .other          triton_red_fused_mean_26,@"STO_CUDA_ENTRY STV_DEFAULT"
triton_red_fused_mean_26:
.text.triton_red_fused_mean_26:
[----:B------:R-:W0:Y:S02]  /*0000*/  LDC R1, c[0x0][0x28] ;  /* 0x00000a00ff017b82 */ /* 0x000e240000000800 */
[----:B------:R-:W1:Y:S01]  /*0010*/  S2R R2, SR_CTAID.X ;  /* 0x0000000000027919 */ /* 0x000e620000002500 */
[----:B------:R-:W-:Y:S01]  /*0020*/  ULDC.64 UR6, c[0x0][0x208] ;  /* 0x0000820000067ab9 */ /* 0x000fe20000000a00 */
[----:B------:R-:W-:Y:S01]  /*0030*/  BSSY B0, `(.L_x_0) ;  /* 0x0000082000007945 */ /* 0x000fe20003800000 */
[----:B------:R-:W2:Y:S01]  /*0040*/  S2R R0, SR_TID.X ;  /* 0x0000000000007919 */ /* 0x000ea20000002100 */
[----:B-1----:R-:W-:Y:S02]  /*0050*/  SHF.L.U32 R24, R2, 0x6, RZ ;  /* 0x0000000602187819 */ /* 0x002fe400000006ff */
[----:B------:R-:W-:Y:S02]  /*0060*/  SHF.R.S32.HI R5, RZ, 0x19, R2 ;  /* 0x00000019ff057819 */ /* 0x000fe40000011402 */
[----:B--2---:R-:W-:Y:S02]  /*0070*/  SHF.L.U32 R3, R0, 0x2, RZ ;  /* 0x0000000200037819 */ /* 0x004fe400000006ff */
[----:B------:R-:W-:-:S02]  /*0080*/  SGXT R5, R5, 0x1 ;  /* 0x000000010505781a */ /* 0x000fc40000000200 */
[----:B------:R-:W-:Y:S02]  /*0090*/  LOP3.LUT R4, R24, 0x3c, R3, 0xf8, !PT ;  /* 0x0000003c18047812 */ /* 0x000fe400078ef803 */
[----:B------:R-:W-:Y:S02]  /*00a0*/  LOP3.LUT R2, R3, 0x3c, RZ, 0xc0, !PT ;  /* 0x0000003c03027812 */ /* 0x000fe400078ec0ff */
[----:B------:R-:W-:Y:S02]  /*00b0*/  ISETP.GT.AND P0, PT, R4, 0xbf, PT ;  /* 0x000000bf0400780c */ /* 0x000fe40003f04270 */
[----:B------:R-:W-:-:S11]  /*00c0*/  LEA.HI R5, R5, R4, RZ, 0x4 ;  /* 0x0000000405057211 */ /* 0x000fd600078f20ff */
[----:B------:R-:W-:Y:S05]  /*00d0*/  @P0 BRA `(.L_x_1) ;  /* 0x0000000400d40947 */ /* 0x000fea0003800000 */
[----:B------:R-:W1:Y:S01]  /*00e0*/  LDC.64 R22, c[0x0][0x210] ;  /* 0x00008400ff167b82 */ /* 0x000e620000000a00 */
[----:B------:R-:W-:-:S05]  /*00f0*/  SHF.R.S32.HI R5, RZ, 0x4, R5 ;  /* 0x00000004ff057819 */ /* 0x000fca0000011405 */
[----:B------:R-:W-:Y:S01]  /*0100*/  IMAD R20, R5, 0x7f0, R24 ;  /* 0x000007f005147824 */ /* 0x000fe200078e0218 */
[----:B------:R-:W-:-:S04]  /*0110*/  LOP3.LUT R5, R0, 0x70, RZ, 0xc0, !PT ;  /* 0x0000007000057812 */ /* 0x000fc800078ec0ff */
[----:B------:R-:W-:-:S04]  /*0120*/  IADD3 R20, R2, R20, R5 ;  /* 0x0000001402147210 */ /* 0x000fc80007ffe005 */
[----:B------:R-:W-:Y:S02]  /*0130*/  IADD3 R17, R20, 0x80, RZ ;  /* 0x0000008014117810 */ /* 0x000fe40007ffe0ff */
[----:B------:R-:W-:Y:S01]  /*0140*/  IADD3 R13, R20, 0x100, RZ ;  /* 0x00000100140d7810 */ /* 0x000fe20007ffe0ff */
[----:B-1----:R-:W-:-:S04]  /*0150*/  IMAD.WIDE R8, R20, 0x4, R22 ;  /* 0x0000000414087825 */ /* 0x002fc800078e0216 */
[--C-:B------:R-:W-:Y:S02]  /*0160*/  IMAD.WIDE R16, R17, 0x4, R22.reuse ;  /* 0x0000000411107825 */ /* 0x100fe400078e0216 */
[----:B------:R-:W2:Y:S02]  /*0170*/  LDG.E.EF.128 R8, desc[UR6][R8.64] ;  /* 0x0000000608087981 */ /* 0x000ea4000c0e1d00 */
[----:B------:R-:W-:Y:S02]  /*0180*/  IMAD.WIDE R12, R13, 0x4, R22 ;  /* 0x000000040d0c7825 */ /* 0x000fe400078e0216 */
[----:B------:R-:W3:Y:S04]  /*0190*/  LDG.E.EF.128 R16, desc[UR6][R16.64] ;  /* 0x0000000610107981 */ /* 0x000ee8000c0e1d00 */
[----:B------:R-:W4:Y:S01]  /*01a0*/  LDG.E.EF.128 R12, desc[UR6][R12.64] ;  /* 0x000000060c0c7981 */ /* 0x000f22000c0e1d00 */
[----:B------:R-:W-:-:S05]  /*01b0*/  IADD3 R5, R20, 0x180, RZ ;  /* 0x0000018014057810 */ /* 0x000fca0007ffe0ff */
[----:B------:R-:W-:-:S06]  /*01c0*/  IMAD.WIDE R4, R5, 0x4, R22 ;  /* 0x0000000405047825 */ /* 0x000fcc00078e0216 */
[----:B------:R-:W5:Y:S01]  /*01d0*/  LDG.E.EF.128 R4, desc[UR6][R4.64] ;  /* 0x0000000604047981 */ /* 0x000f62000c0e1d00 */
[----:B--2---:R-:W-:Y:S01]  /*01e0*/  FADD R26, RZ, R11 ;  /* 0x0000000bff1a7221 */ /* 0x004fe20000000000 */
[----:B------:R-:W-:Y:S01]  /*01f0*/  FADD R28, RZ, R9 ;  /* 0x00000009ff1c7221 */ /* 0x000fe20000000000 */
[----:B------:R-:W-:Y:S01]  /*0200*/  IADD3 R9, R20, 0x200, RZ ;  /* 0x0000020014097810 */ /* 0x000fe20007ffe0ff */
[----:B------:R-:W-:Y:S01]  /*0210*/  FADD R11, RZ, R10 ;  /* 0x0000000aff0b7221 */ /* 0x000fe20000000000 */
[----:B---3--:R-:W-:Y:S01]  /*0220*/  FADD R26, R26, R19 ;  /* 0x000000131a1a7221 */ /* 0x008fe20000000000 */
[----:B------:R-:W-:Y:S01]  /*0230*/  FADD R28, R28, R17 ;  /* 0x000000111c1c7221 */ /* 0x000fe20000000000 */
[----:B------:R-:W-:Y:S01]  /*0240*/  FADD R25, RZ, R8 ;  /* 0x00000008ff197221 */ /* 0x000fe20000000000 */
[----:B------:R-:W-:Y:S01]  /*0250*/  IADD3 R17, R20, 0x280, RZ ;  /* 0x0000028014117810 */ /* 0x000fe20007ffe0ff */
[----:B------:R-:W-:Y:S01]  /*0260*/  FADD R11, R11, R18 ;  /* 0x000000120b0b7221 */ /* 0x000fe20000000000 */
[----:B------:R-:W-:-:S04]  /*0270*/  IMAD.WIDE R8, R9, 0x4, R22 ;  /* 0x0000000409087825 */ /* 0x000fc800078e0216 */
[----:B----4-:R-:W-:Y:S01]  /*0280*/  FADD R26, R26, R15 ;  /* 0x0000000f1a1a7221 */ /* 0x010fe20000000000 */
[----:B------:R-:W-:Y:S01]  /*0290*/  FADD R25, R25, R16 ;  /* 0x0000001019197221 */ /* 0x000fe20000000000 */
[----:B------:R-:W-:Y:S01]  /*02a0*/  IADD3 R15, R20, 0x300, RZ ;  /* 0x00000300140f7810 */ /* 0x000fe20007ffe0ff */
[----:B------:R-:W-:-:S04]  /*02b0*/  IMAD.WIDE R16, R17, 0x4, R22 ;  /* 0x0000000411107825 */ /* 0x000fc800078e0216 */
[----:B------:R-:W-:Y:S01]  /*02c0*/  FADD R21, R11, R14 ;  /* 0x0000000e0b157221 */ /* 0x000fe20000000000 */
[----:B------:R-:W-:Y:S01]  /*02d0*/  FADD R28, R28, R13 ;  /* 0x0000000d1c1c7221 */ /* 0x000fe20000000000 */
[----:B------:R-:W2:Y:S01]  /*02e0*/  LDG.E.EF.128 R8, desc[UR6][R8.64] ;  /* 0x0000000608087981 */ /* 0x000ea2000c0e1d00 */
[----:B------:R-:W-:Y:S01]  /*02f0*/  FADD R25, R25, R12 ;  /* 0x0000000c19197221 */ /* 0x000fe20000000000 */
[----:B------:R-:W-:Y:S02]  /*0300*/  IMAD.WIDE R12, R15, 0x4, R22 ;  /* 0x000000040f0c7825 */ /* 0x000fe400078e0216 */
[----:B------:R-:W3:Y:S02]  /*0310*/  LDG.E.EF.128 R16, desc[UR6][R16.64] ;  /* 0x0000000610107981 */ /* 0x000ee4000c0e1d00 */
[----:B-----5:R-:W-:Y:S01]  /*0320*/  FADD R26, R26, R7 ;  /* 0x000000071a1a7221 */ /* 0x020fe20000000000 */
[----:B------:R-:W-:Y:S01]  /*0330*/  FADD R21, R21, R6 ;  /* 0x0000000615157221 */ /* 0x000fe20000000000 */
[----:B------:R-:W4:Y:S01]  /*0340*/  LDG.E.EF.128 R12, desc[UR6][R12.64] ;  /* 0x000000060c0c7981 */ /* 0x000f22000c0e1d00 */
[----:B------:R-:W-:Y:S01]  /*0350*/  IADD3 R7, R20, 0x380, RZ ;  /* 0x0000038014077810 */ /* 0x000fe20007ffe0ff */
[----:B------:R-:W-:Y:S01]  /*0360*/  FADD R28, R28, R5 ;  /* 0x000000051c1c7221 */ /* 0x000fe20000000000 */
[----:B------:R-:W-:-:S03]  /*0370*/  FADD R25, R25, R4 ;  /* 0x0000000419197221 */ /* 0x000fc60000000000 */
[----:B------:R-:W-:-:S06]  /*0380*/  IMAD.WIDE R6, R7, 0x4, R22 ;  /* 0x0000000407067825 */ /* 0x000fcc00078e0216 */
[----:B------:R-:W5:Y:S01]  /*0390*/  LDG.E.EF.128 R4, desc[UR6][R6.64] ;  /* 0x0000000606047981 */ /* 0x000f62000c0e1d00 */
[----:B--2---:R-:W-:Y:S01]  /*03a0*/  FADD R26, R26, R11 ;  /* 0x0000000b1a1a7221 */ /* 0x004fe20000000000 */
[----:B------:R-:W-:Y:S01]  /*03b0*/  FADD R28, R28, R9 ;  /* 0x000000091c1c7221 */ /* 0x000fe20000000000 */
[----:B------:R-:W-:Y:S01]  /*03c0*/  IADD3 R9, R20, 0x400, RZ ;  /* 0x0000040014097810 */ /* 0x000fe20007ffe0ff */
[----:B------:R-:W-:Y:S01]  /*03d0*/  FADD R25, R25, R8 ;  /* 0x0000000819197221 */ /* 0x000fe20000000000 */
[----:B---3--:R-:W-:Y:S01]  /*03e0*/  FADD R26, R26, R19 ;  /* 0x000000131a1a7221 */ /* 0x008fe20000000000 */
[----:B------:R-:W-:Y:S01]  /*03f0*/  FADD R28, R28, R17 ;  /* 0x000000111c1c7221 */ /* 0x000fe20000000000 */
[----:B------:R-:W-:Y:S01]  /*0400*/  IADD3 R17, R20, 0x480, RZ ;  /* 0x0000048014117810 */ /* 0x000fe20007ffe0ff */
        /* <DEDUP_REMOVED lines=9> */
[----:B------:R-:W-:-:S04]  /*04a0*/  IMAD.WIDE R12, R15, 0x4, R22 ;  /* 0x000000040f0c7825 */ /* 0x000fc800078e0216 */
[----:B------:R-:W-:Y:S02]  /*04b0*/  FADD R21, R21, R18 ;  /* 0x0000001215157221 */ /* 0x000fe40000000000 */
[----:B------:R-:W3:Y:S02]  /*04c0*/  LDG.E.EF.128 R16, desc[UR6][R16.64] ;  /* 0x0000000610107981 */ /* 0x000ee4000c0e1d00 */
[----:B------:R-:W-:Y:S02]  /*04d0*/  FADD R21, R21, R14 ;  /* 0x0000000e15157221 */ /* 0x000fe40000000000 */
[----:B------:R-:W4:Y:S01]  /*04e0*/  LDG.E.EF.128 R12, desc[UR6][R12.64] ;  /* 0x000000060c0c7981 */ /* 0x000f22000c0e1d00 */
[----:B-----5:R-:W-:Y:S01]  /*04f0*/  FADD R26, R26, R7 ;  /* 0x000000071a1a7221 */ /* 0x020fe20000000000 */
[----:B------:R-:W-:Y:S01]  /*0500*/  IADD3 R7, R20, 0x580, RZ ;  /* 0x0000058014077810 */ /* 0x000fe20007ffe0ff */
[----:B------:R-:W-:-:S04]  /*0510*/  FADD R21, R21, R6 ;  /* 0x0000000615157221 */ /* 0x000fc80000000000 */
[----:B------:R-:W-:-:S04]  /*0520*/  IMAD.WIDE R6, R7, 0x4, R22 ;  /* 0x0000000407067825 */ /* 0x000fc800078e0216 */
[----:B------:R-:W-:Y:S01]  /*0530*/  FADD R28, R28, R5 ;  /* 0x000000051c1c7221 */ /* 0x000fe20000000000 */
[----:B------:R-:W-:Y:S02]  /*0540*/  FADD R25, R25, R4 ;  /* 0x0000000419197221 */ /* 0x000fe40000000000 */
[----:B------:R-:W5:Y:S01]  /*0550*/  LDG.E.EF.128 R4, desc[UR6][R6.64] ;  /* 0x0000000606047981 */ /* 0x000f62000c0e1d00 */
[----:B--2---:R-:W-:Y:S01]  /*0560*/  FADD R26, R26, R11 ;  /* 0x0000000b1a1a7221 */ /* 0x004fe20000000000 */
[----:B------:R-:W-:Y:S01]  /*0570*/  FADD R28, R28, R9 ;  /* 0x000000091c1c7221 */ /* 0x000fe20000000000 */
[----:B------:R-:W-:Y:S01]  /*0580*/  FADD R21, R21, R10 ;  /* 0x0000000a15157221 */ /* 0x000fe20000000000 */
[----:B------:R-:W-:Y:S01]  /*0590*/  IADD3 R9, R20, 0x600, RZ ;  /* 0x0000060014097810 */ /* 0x000fe20007ffe0ff */
[----:B---3--:R-:W-:Y:S01]  /*05a0*/  FADD R26, R26, R19 ;  /* 0x000000131a1a7221 */ /* 0x008fe20000000000 */
[----:B------:R-:W-:Y:S01]  /*05b0*/  FADD R10, R28, R17 ;  /* 0x000000111c0a7221 */ /* 0x000fe20000000000 */
[----:B------:R-:W-:Y:S01]  /*05c0*/  FADD R25, R25, R8 ;  /* 0x0000000819197221 */ /* 0x000fe20000000000 */
[----:B------:R-:W-:Y:S01]  /*05d0*/  FADD R21, R21, R18 ;  /* 0x0000001215157221 */ /* 0x000fe20000000000 */
[----:B----4-:R-:W-:Y:S01]  /*05e0*/  FADD R28, R26, R15 ;  /* 0x0000000f1a1c7221 */ /* 0x010fe20000000000 */
[----:B------:R-:W-:Y:S01]  /*05f0*/  IADD3 R15, R20, 0x680, RZ ;  /* 0x00000680140f7810 */ /* 0x000fe20007ffe0ff */
[----:B------:R-:W-:-:S04]  /*0600*/  IMAD.WIDE R8, R9, 0x4, R22 ;  /* 0x0000000409087825 */ /* 0x000fc800078e0216 */
[----:B------:R-:W-:Y:S01]  /*0610*/  FADD R21, R21, R14 ;  /* 0x0000000e15157221 */ /* 0x000fe20000000000 */
[----:B------:R-:W-:Y:S01]  /*0620*/  IADD3 R17, R20, 0x700, RZ ;  /* 0x0000070014117810 */ /* 0x000fe20007ffe0ff */
[----:B------:R-:W-:Y:S01]  /*0630*/  FADD R25, R25, R16 ;  /* 0x0000001019197221 */ /* 0x000fe20000000000 */
[----:B------:R-:W-:-:S04]  /*0640*/  IMAD.WIDE R14, R15, 0x4, R22 ;  /* 0x000000040f0e7825 */ /* 0x000fc800078e0216 */
[----:B------:R-:W-:Y:S01]  /*0650*/  FADD R26, R10, R13 ;  /* 0x0000000d0a1a7221 */ /* 0x000fe20000000000 */
[----:B------:R-:W-:Y:S01]  /*0660*/  IADD3 R19, R20, 0x780, RZ ;  /* 0x0000078014137810 */ /* 0x000fe20007ffe0ff */
[----:B------:R-:W2:Y:S01]  /*0670*/  LDG.E.EF.128 R8, desc[UR6][R8.64] ;  /* 0x0000000608087981 */ /* 0x000ea2000c0e1d00 */
[----:B------:R-:W-:-:S04]  /*0680*/  IMAD.WIDE R16, R17, 0x4, R22 ;  /* 0x0000000411107825 */ /* 0x000fc800078e0216 */
[----:B------:R-:W-:Y:S02]  /*0690*/  FADD R25, R25, R12 ;  /* 0x0000000c19197221 */ /* 0x000fe40000000000 */
[----:B------:R-:W3:Y:S01]  /*06a0*/  LDG.E.EF.128 R12, desc[UR6][R14.64] ;  /* 0x000000060e0c7981 */ /* 0x000ee2000c0e1d00 */
[----:B------:R-:W-:-:S04]  /*06b0*/  IMAD.WIDE R22, R19, 0x4, R22 ;  /* 0x0000000413167825 */ /* 0x000fc800078e0216 */
[----:B-----5:R-:W-:Y:S01]  /*06c0*/  FADD R28, R28, R7 ;  /* 0x000000071c1c7221 */ /* 0x020fe20000000000 */
[----:B------:R-:W4:Y:S01]  /*06d0*/  LDG.E.EF.128 R16, desc[UR6][R16.64] ;  /* 0x0000000610107981 */ /* 0x000f22000c0e1d00 */
[----:B------:R-:W-:-:S03]  /*06e0*/  FADD R7, R21, R6 ;  /* 0x0000000615077221 */ /* 0x000fc60000000000 */
[----:B------:R-:W5:Y:S01]  /*06f0*/  LDG.E.EF.128 R20, desc[UR6][R22.64] ;  /* 0x0000000616147981 */ /* 0x000f62000c0e1d00 */
[----:B------:R-:W-:Y:S01]  /*0700*/  FADD R26, R26, R5 ;  /* 0x000000051a1a7221 */ /* 0x000fe20000000000 */
[----:B------:R-:W-:Y:S01]  /*0710*/  FADD R25, R25, R4 ;  /* 0x0000000419197221 */ /* 0x000fe20000000000 */
[----:B--2---:R-:W-:Y:S01]  /*0720*/  FADD R28, R28, R11 ;  /* 0x0000000b1c1c7221 */ /* 0x004fe20000000000 */
[----:B------:R-:W-:Y:S01]  /*0730*/  FADD R7, R7, R10 ;  /* 0x0000000a07077221 */ /* 0x000fe20000000000 */
[----:B------:R-:W-:Y:S01]  /*0740*/  FADD R26, R26, R9 ;  /* 0x000000091a1a7221 */ /* 0x000fe20000000000 */
[----:B------:R-:W-:Y:S01]  /*0750*/  FADD R25, R25, R8 ;  /* 0x0000000819197221 */ /* 0x000fe20000000000 */
[----:B---3--:R-:W-:Y:S01]  /*0760*/  FADD R28, R28, R15 ;  /* 0x0000000f1c1c7221 */ /* 0x008fe20000000000 */
[----:B------:R-:W-:Y:S01]  /*0770*/  FADD R7, R7, R14 ;  /* 0x0000000e07077221 */ /* 0x000fe20000000000 */
[----:B------:R-:W-:Y:S01]  /*0780*/  FADD R26, R26, R13 ;  /* 0x0000000d1a1a7221 */ /* 0x000fe20000000000 */
[----:B------:R-:W-:Y:S01]  /*0790*/  FADD R25, R25, R12 ;  /* 0x0000000c19197221 */ /* 0x000fe20000000000 */
[----:B----4-:R-:W-:Y:S01]  /*07a0*/  FADD R28, R28, R19 ;  /* 0x000000131c1c7221 */ /* 0x010fe20000000000 */
[----:B------:R-:W-:Y:S01]  /*07b0*/  FADD R7, R7, R18 ;  /* 0x0000001207077221 */ /* 0x000fe20000000000 */
[----:B------:R-:W-:Y:S01]  /*07c0*/  FADD R26, R26, R17 ;  /* 0x000000111a1a7221 */ /* 0x000fe20000000000 */
[----:B------:R-:W-:Y:S01]  /*07d0*/  FADD R25, R25, R16 ;  /* 0x0000001019197221 */ /* 0x000fe20000000000 */
[----:B-----5:R-:W-:Y:S01]  /*07e0*/  FADD R23, R23, R28 ;  /* 0x0000001c17177221 */ /* 0x020fe20000000000 */
[----:B------:R-:W-:Y:S01]  /*07f0*/  FADD R22, R22, R7 ;  /* 0x0000000716167221 */ /* 0x000fe20000000000 */
[----:B------:R-:W-:Y:S01]  /*0800*/  FADD R21, R21, R26 ;  /* 0x0000001a15157221 */ /* 0x000fe20000000000 */
[----:B------:R-:W-:Y:S01]  /*0810*/  FADD R20, R20, R25 ;  /* 0x0000001914147221 */ /* 0x000fe20000000000 */
[----:B------:R-:W-:Y:S06]  /*0820*/  BRA `(.L_x_2) ;  /* 0x0000000000087947 */ /* 0x000fec0003800000 */
.L_x_1:
[----:B------:R-:W-:Y:S02]  /*0830*/  CS2R R20, SRZ ;  /* 0x0000000000147805 */ /* 0x000fe4000001ff00 */
[----:B------:R-:W-:-:S07]  /*0840*/  CS2R R22, SRZ ;  /* 0x0000000000167805 */ /* 0x000fce000001ff00 */
.L_x_2:
[----:B------:R-:W-:Y:S05]  /*0850*/  BSYNC B0 ;  /* 0x0000000000007941 */ /* 0x000fea0003800000 */
.L_x_0:
[----:B------:R-:W1:Y:S01]  /*0860*/  S2UR UR5, SR_CgaCtaId ;  /* 0x00000000000579c3 */ /* 0x000e620000008800 */
[----:B------:R-:W2:Y:S01]  /*0870*/  SHFL.BFLY PT, R5, R20, 0x10, 0x1f ;  /* 0x0e001f0014057f89 */ /* 0x000ea200000e0000 */
[----:B------:R-:W-:Y:S01]  /*0880*/  LOP3.LUT P0, RZ, R0, 0x10, RZ, 0xc0, !PT ;  /* 0x0000001000ff7812 */ /* 0x000fe2000780c0ff */
[----:B------:R-:W-:Y:S01]  /*0890*/  UMOV UR4, 0x400 ;  /* 0x0000040000047882 */ /* 0x000fe20000000000 */
[----:B------:R-:W-:Y:S01]  /*08a0*/  SHF.R.U32.HI R9, RZ, 0x3, R0 ;  /* 0x00000003ff097819 */ /* 0x000fe20000011600 */
[----:B------:R-:W3:Y:S01]  /*08b0*/  SHFL.BFLY PT, R4, R21, 0x10, 0x1f ;  /* 0x0e001f0015047f89 */ /* 0x000ee200000e0000 */
[----:B------:R-:W-:Y:S02]  /*08c0*/  SHF.L.U32 R8, R2, 0x4, RZ ;  /* 0x0000000402087819 */ /* 0x000fe400000006ff */
[----:B------:R-:W-:Y:S01]  /*08d0*/  ISETP.GE.AND P1, PT, R0, 0x100, PT ;  /* 0x000001000000780c */ /* 0x000fe20003f26270 */
[----:B------:R-:W4:Y:S01]  /*08e0*/  SHFL.BFLY PT, R7, R22, 0x10, 0x1f ;  /* 0x0e001f0016077f89 */ /* 0x000f2200000e0000 */
[----:B------:R-:W-:-:S03]  /*08f0*/  LOP3.LUT R9, R8, 0xc, R9, 0xf8, !PT ;  /* 0x0000000c08097812 */ /* 0x000fc600078ef809 */
[----:B------:R-:W5:Y:S01]  /*0900*/  SHFL.BFLY PT, R6, R23, 0x10, 0x1f ;  /* 0x0e001f0017067f89 */ /* 0x000f6200000e0000 */
[----:B-1----:R-:W-:Y:S01]  /*0910*/  UPRMT UR4, UR5, 0x654, UR4 ;  /* 0x0000065405047896 */ /* 0x002fe20008000004 */
[----:B--2---:R-:W-:Y:S01]  /*0920*/  FADD R12, R5, R20 ;  /* 0x00000014050c7221 */ /* 0x004fe20000000000 */
[----:B---3--:R-:W-:Y:S01]  /*0930*/  FADD R14, R4, R21 ;  /* 0x00000015040e7221 */ /* 0x008fe20000000000 */
[----:B----4-:R-:W-:-:S06]  /*0940*/  FADD R22, R7, R22 ;  /* 0x0000001607167221 */ /* 0x010fcc0000000000 */
[----:B------:R-:W-:Y:S01]  /*0950*/  @!P0 STS [R9+UR4], R12 ;  /* 0x0000000c09008988 */ /* 0x000fe20008000804 */
[----:B-----5:R-:W-:-:S03]  /*0960*/  FADD R16, R6, R23 ;  /* 0x0000001706107221 */ /* 0x020fc60000000000 */
[----:B------:R-:W-:Y:S04]  /*0970*/  @!P0 STS [R9+UR4+0x10], R14 ;  /* 0x0000100e09008988 */ /* 0x000fe80008000804 */
[----:B------:R-:W-:Y:S04]  /*0980*/  @!P0 STS [R9+UR4+0x20], R22 ;  /* 0x0000201609008988 */ /* 0x000fe80008000804 */
[----:B------:R1:W-:Y:S01]  /*0990*/  @!P0 STS [R9+UR4+0x30], R16 ;  /* 0x0000301009008988 */ /* 0x0003e20008000804 */
[----:B------:R-:W-:Y:S01]  /*09a0*/  BAR.SYNC.DEFER_BLOCKING 0x0 ;  /* 0x0000000000007b1d */ /* 0x000fe20000010000 */
[----:B------:R-:W-:-:S04]  /*09b0*/  LOP3.LUT P0, RZ, R0, 0x3, RZ, 0xc0, !PT ;  /* 0x0000000300ff7812 */ /* 0x000fc8000780c0ff */
[----:B------:R-:W-:Y:S02]  /*09c0*/  ISETP.LT.AND P0, PT, R0, 0x100, !P0 ;  /* 0x000001000000780c */ /* 0x000fe40004701270 */
[----:B-1----:R-:W-:Y:S01]  /*09d0*/  LOP3.LUT R9, R24, 0x3f, R0, 0xf8, !PT ;  /* 0x0000003f18097812 */ /* 0x002fe200078ef800 */
[----:B------:R-:W1:Y:S04]  /*09e0*/  @!P1 LDS R10, [R3+UR4] ;  /* 0x00000004030a9984 */ /* 0x000e680008000800 */
[----:B------:R-:W2:Y:S04]  /*09f0*/  @!P1 LDS R11, [R3+UR4+0x200] ;  /* 0x00020004030b9984 */ /* 0x000ea80008000800 */
[----:B-1----:R-:W1:Y:S04]  /*0a00*/  SHFL.BFLY PT, R5, R10, 0x2, 0x1f ;  /* 0x0c401f000a057f89 */ /* 0x002e6800000e0000 */
[----:B--2---:R-:W2:Y:S01]  /*0a10*/  SHFL.BFLY PT, R4, R11, 0x2, 0x1f ;  /* 0x0c401f000b047f89 */ /* 0x004ea200000e0000 */
[----:B-1----:R-:W-:Y:S01]  /*0a20*/  FADD R6, R10, R5 ;  /* 0x000000050a067221 */ /* 0x002fe20000000000 */
[----:B--2---:R-:W-:-:S04]  /*0a30*/  FADD R7, R11, R4 ;  /* 0x000000040b077221 */ /* 0x004fc80000000000 */
[----:B------:R-:W1:Y:S01]  /*0a40*/  SHFL.BFLY PT, R5, R6, 0x1, 0x1f ;  /* 0x0c201f0006057f89 */ /* 0x000e6200000e0000 */
[----:B------:R-:W-:-:S03]  /*0a50*/  IADD3 R11, R8, UR4, RZ ;  /* 0x00000004080b7c10 */ /* 0x000fc6000fffe0ff */
[----:B------:R-:W2:Y:S02]  /*0a60*/  SHFL.BFLY PT, R4, R7, 0x1, 0x1f ;  /* 0x0c201f0007047f89 */ /* 0x000ea400000e0000 */
[----:B------:R-:W-:Y:S02]  /*0a70*/  IMAD R11, R2, -0xc, R11 ;  /* 0xfffffff4020b7824 */ /* 0x000fe400078e020b */
[----:B-1----:R-:W-:Y:S01]  /*0a80*/  FADD R12, R6, R5 ;  /* 0x00000005060c7221 */ /* 0x002fe20000000000 */
[----:B--2---:R-:W-:-:S04]  /*0a90*/  FADD R14, R7, R4 ;  /* 0x00000004070e7221 */ /* 0x004fc80000000000 */
[----:B------:R-:W-:Y:S04]  /*0aa0*/  @P0 STS [R3+UR4], R12 ;  /* 0x0000000c03000988 */ /* 0x000fe80008000804 */
[----:B------:R-:W-:Y:S01]  /*0ab0*/  @P0 STS [R3+UR4+0x200], R14 ;  /* 0x0002000e03000988 */ /* 0x000fe20008000804 */
[----:B------:R-:W-:Y:S01]  /*0ac0*/  BAR.SYNC.DEFER_BLOCKING 0x0 ;  /* 0x0000000000007b1d */ /* 0x000fe20000010000 */
[C---:B------:R-:W-:Y:S02]  /*0ad0*/  LOP3.LUT P0, RZ, R0.reuse, 0x40, RZ, 0xc0, !PT ;  /* 0x0000004000ff7812 */ /* 0x040fe4000780c0ff */
[----:B------:R-:W-:Y:S02]  /*0ae0*/  LOP3.LUT R0, R0, 0x3f, RZ, 0xc0, !PT ;  /* 0x0000003f00007812 */ /* 0x000fe400078ec0ff */
[----:B------:R-:W-:-:S02]  /*0af0*/  ISETP.LT.AND P0, PT, R9, 0xc0, !P0 ;  /* 0x000000c00900780c */ /* 0x000fc40004701270 */
[----:B------:R-:W-:Y:S01]  /*0b00*/  LEA R0, R0, UR4, 0x2 ;  /* 0x0000000400007c11 */ /* 0x000fe2000f8e10ff */
[----:B------:R-:W-:Y:S04]  /*0b10*/  LDS R4, [R8+UR4] ;  /* 0x0000000408047984 */ /* 0x000fe80008000800 */
[----:B------:R-:W-:Y:S04]  /*0b20*/  LDS R5, [R8+UR4+0x10] ;  /* 0x0000100408057984 */ /* 0x000fe80008000800 */
[----:B------:R-:W-:Y:S04]  /*0b30*/  LDS R6, [R8+UR4+0x20] ;  /* 0x0000200408067984 */ /* 0x000fe80008000800 */
[----:B------:R-:W1:Y:S01]  /*0b40*/  LDS R7, [R8+UR4+0x30] ;  /* 0x0000300408077984 */ /* 0x000e620008000800 */
[----:B------:R-:W-:Y:S06]  /*0b50*/  BAR.SYNC.DEFER_BLOCKING 0x0 ;  /* 0x0000000000007b1d */ /* 0x000fec0000010000 */
[----:B-1----:R1:W-:Y:S02]  /*0b60*/  STS.128 [R11], R4 ;  /* 0x000000040b007388 */ /* 0x0023e40000000c00 */
[----:B------:R-:W-:Y:S06]  /*0b70*/  BAR.SYNC.DEFER_BLOCKING 0x0 ;  /* 0x0000000000007b1d */ /* 0x000fec0000010000 */
[----:B-1----:R-:W-:Y:S05]  /*0b80*/  @!P0 EXIT ;  /* 0x000000000000894d */ /* 0x002fea0003800000 */
[----:B------:R-:W0:Y:S01]  /*0b90*/  LDS R5, [R0] ;  /* 0x0000000000057984 */ /* 0x000e220000000800 */
[----:B------:R-:W1:Y:S02]  /*0ba0*/  LDC.64 R2, c[0x0][0x218] ;  /* 0x00008600ff027b82 */ /* 0x000e640000000a00 */
[----:B-1----:R-:W-:-:S05]  /*0bb0*/  IMAD.WIDE R2, R9, 0x4, R2 ;  /* 0x0000000409027825 */ /* 0x002fca00078e0202 */
[----:B0-----:R-:W-:Y:S01]  /*0bc0*/  STG.E desc[UR6][R2.64], R5 ;  /* 0x0000000502007986 */ /* 0x001fe2000c101906 */
[----:B------:R-:W-:Y:S05]  /*0bd0*/  EXIT ;  /* 0x000000000000794d */ /* 0x000fea0003800000 */
.L_x_3:
[----:B------:R-:W-:-:S00]  /*0be0*/  BRA `(.L_x_3) ;  /* 0xfffffffc00fc7947 */ /* 0x000fc0000383ffff */
[----:B------:R-:W-:-:S00]  /*0bf0*/  NOP ;  /* 0x0000000000007918 */ /* 0x000fc00000000000 */
        /* <DEDUP_REMOVED lines=8> */
.L_x_4:


//--------------------- .nv.shared.triton_red_fused_mean_26 --------------------------
	.section	.nv.shared.triton_red_fused_mean_26,"aw",@nobits
	.sectionflags	@""
	.align	16
	.zero		1024


//--------------------- .nv.constant0.triton_red_fused_mean_26 --------------------------
	.section	.nv.constant0.triton_red_fused_mean_26,"a",@progbits
	.sectionflags	@""
	.align	4
.nv.constant0.triton_red_fused_mean_26:
	.zero		552
